	.headerflags	@"EF_CUDA_TEXMODE_UNIFIED EF_CUDA_64BIT_ADDRESS EF_CUDA_ACCELERATORS EF_CUDA_SM90 EF_CUDA_VIRTUAL_SM(EF_CUDA_SM90)"
	.elftype	@"ET_EXEC"


//--------------------- .nv.info                  --------------------------
	.section	.nv.info,"",@"SHT_CUDA_INFO"
	.align	4


	//----- nvinfo : EIATTR_REGCOUNT
	.align		4
        /*0000*/ 	.byte	0x04, 0x2f
        /*0002*/ 	.short	(.L_3 - .L_2)
	.align		4
.L_2:
        /*0004*/ 	.word	index@(triton_poi_fused__native_batch_norm_legit_no_training__prelu_kernel_0)
        /*0008*/ 	.word	0x0000001b


	//----- nvinfo : EIATTR_MIN_STACK_SIZE
	.align		4
.L_3:
        /*000c*/ 	.byte	0x04, 0x12
        /*000e*/ 	.short	(.L_5 - .L_4)
	.align		4
.L_4:
        /*0010*/ 	.word	index@(triton_poi_fused__native_batch_norm_legit_no_training__prelu_kernel_0)
        /*0014*/ 	.word	0x00000000


	//----- nvinfo : EIATTR_FRAME_SIZE
	.align		4
.L_5:
        /*0018*/ 	.byte	0x04, 0x11
        /*001a*/ 	.short	(.L_7 - .L_6)
	.align		4
.L_6:
        /*001c*/ 	.word	index@(triton_poi_fused__native_batch_norm_legit_no_training__prelu_kernel_0)
        /*0020*/ 	.word	0x00000000


	//----- nvinfo : EIATTR_MIN_STACK_SIZE
	.align		4
.L_7:
        /*0024*/ 	.byte	0x04, 0x12
        /*0026*/ 	.short	(.L_9 - .L_8)
	.align		4
.L_8:
        /*0028*/ 	.word	index@(triton_poi_fused__native_batch_norm_legit_no_training__prelu_kernel_0)
        /*002c*/ 	.word	0x00000000
.L_9:


//--------------------- .nv.info.triton_poi_fused__native_batch_norm_legit_no_training__prelu_kernel_0 --------------------------
	.section	.nv.info.triton_poi_fused__native_batch_norm_legit_no_training__prelu_kernel_0,"",@"SHT_CUDA_INFO"
	.sectionflags	@""
	.align	4


	//----- nvinfo : EIATTR_CUDA_API_VERSION
	.align		4
        /*0000*/ 	.byte	0x04, 0x37
        /*0002*/ 	.short	(.L_11 - .L_10)
.L_10:
        /*0004*/ 	.word	0x0000007c


	//----- nvinfo : EIATTR_KPARAM_INFO
	.align		4
.L_11:
        /*0008*/ 	.byte	0x04, 0x17
        /*000a*/ 	.short	(.L_13 - .L_12)
.L_12:
        /*000c*/ 	.word	0x00000000
        /*0010*/ 	.short	0x0007
        /*0012*/ 	.short	0x0038
        /*0014*/ 	.byte	0x00, 0xf0, 0x11, 0x00


	//----- nvinfo : EIATTR_KPARAM_INFO
	.align		4
.L_13:
        /*0018*/ 	.byte	0x04, 0x17
        /*001a*/ 	.short	(.L_15 - .L_14)
.L_14:
        /*001c*/ 	.word	0x00000000
        /*0020*/ 	.short	0x0006
        /*0022*/ 	.short	0x0030
        /*0024*/ 	.byte	0x00, 0xf4, 0x21, 0x00


	//----- nvinfo : EIATTR_KPARAM_INFO
	.align		4
.L_15:
        /*0028*/ 	.byte	0x04, 0x17
        /*002a*/ 	.short	(.L_17 - .L_16)
.L_16:
        /*002c*/ 	.word	0x00000000
        /*0030*/ 	.short	0x0005
        /*0032*/ 	.short	0x0028
        /*0034*/ 	.byte	0x00, 0xf4, 0x21, 0x00


	//----- nvinfo : EIATTR_KPARAM_INFO
	.align		4
.L_17:
        /*0038*/ 	.byte	0x04, 0x17
        /*003a*/ 	.short	(.L_19 - .L_18)
.L_18:
        /*003c*/ 	.word	0x00000000
        /*0040*/ 	.short	0x0004
        /*0042*/ 	.short	0x0020
        /*0044*/ 	.byte	0x00, 0xf4, 0x21, 0x00


	//----- nvinfo : EIATTR_KPARAM_INFO
	.align		4
.L_19:
        /*0048*/ 	.byte	0x04, 0x17
        /*004a*/ 	.short	(.L_21 - .L_20)
.L_20:
        /*004c*/ 	.word	0x00000000
        /*0050*/ 	.short	0x0003
        /*0052*/ 	.short	0x0018
        /*0054*/ 	.byte	0x00, 0xf4, 0x21, 0x00


	//----- nvinfo : EIATTR_KPARAM_INFO
	.align		4
.L_21:
        /*0058*/ 	.byte	0x04, 0x17
        /*005a*/ 	.short	(.L_23 - .L_22)
.L_22:
        /*005c*/ 	.word	0x00000000
        /*0060*/ 	.short	0x0002
        /*0062*/ 	.short	0x0010
        /*0064*/ 	.byte	0x00, 0xf4, 0x21, 0x00


	//----- nvinfo : EIATTR_KPARAM_INFO
	.align		4
.L_23:
        /*0068*/ 	.byte	0x04, 0x17
        /*006a*/ 	.short	(.L_25 - .L_24)
.L_24:
        /*006c*/ 	.word	0x00000000
        /*0070*/ 	.short	0x0001
        /*0072*/ 	.short	0x0008
        /*0074*/ 	.byte	0x00, 0xf4, 0x21, 0x00


	//----- nvinfo : EIATTR_KPARAM_INFO
	.align		4
.L_25:
        /*0078*/ 	.byte	0x04, 0x17
        /*007a*/ 	.short	(.L_27 - .L_26)
.L_26:
        /*007c*/ 	.word	0x00000000
        /*0080*/ 	.short	0x0000
        /*0082*/ 	.short	0x0000
        /*0084*/ 	.byte	0x00, 0xf4, 0x21, 0x00


	//----- nvinfo : EIATTR_SPARSE_MMA_MASK
	.align		4
.L_27:
        /*0088*/ 	.byte	0x03, 0x50
        /*008a*/ 	.short	0x0000


	//----- nvinfo : EIATTR_MAXREG_COUNT
	.align		4
        /*008c*/ 	.byte	0x03, 0x1b
        /*008e*/ 	.short	0x00ff


	//----- nvinfo : EIATTR_EXIT_INSTR_OFFSETS
	.align		4
        /*0090*/ 	.byte	0x04, 0x1c
        /*0092*/ 	.short	(.L_29 - .L_28)


	//   ....[0]....
.L_28:
        /*0094*/ 	.word	0x000004f0


	//   ....[1]....
        /*0098*/ 	.word	0x00000510


	//----- nvinfo : EIATTR_REQNTID
	.align		4
.L_29:
        /*009c*/ 	.byte	0x04, 0x10
        /*009e*/ 	.short	(.L_31 - .L_30)
.L_30:
        /*00a0*/ 	.word	0x00000020
        /*00a4*/ 	.word	0x00000001
        /*00a8*/ 	.word	0x00000001


	//----- nvinfo : EIATTR_CBANK_PARAM_SIZE
	.align		4
.L_31:
        /*00ac*/ 	.byte	0x03, 0x19
        /*00ae*/ 	.short	0x003c


	//----- nvinfo : EIATTR_PARAM_CBANK
	.align		4
        /*00b0*/ 	.byte	0x04, 0x0a
        /*00b2*/ 	.short	(.L_33 - .L_32)
	.align		4
.L_32:
        /*00b4*/ 	.word	index@(.nv.constant0.triton_poi_fused__native_batch_norm_legit_no_training__prelu_kernel_0)
        /*00b8*/ 	.short	0x0210
        /*00ba*/ 	.short	0x003c


	//----- nvinfo : EIATTR_SW_WAR
	.align		4
.L_33:
        /*00bc*/ 	.byte	0x04, 0x36
        /*00be*/ 	.short	(.L_35 - .L_34)
.L_34:
        /*00c0*/ 	.word	0x00000008
.L_35:


//--------------------- .nv.callgraph             --------------------------
	.section	.nv.callgraph,"",@"SHT_CUDA_CALLGRAPH"
	.align	4
	.sectionentsize	8
	.align		4
        /*0000*/ 	.word	0x00000000
	.align		4
        /*0004*/ 	.word	0xffffffff
	.align		4
        /*0008*/ 	.word	0x00000000
	.align		4
        /*000c*/ 	.word	0xfffffffe
	.align		4
        /*0010*/ 	.word	0x00000000
	.align		4
        /*0014*/ 	.word	0xfffffffd
	.align		4
        /*0018*/ 	.word	0x00000000
	.align		4
        /*001c*/ 	.word	0xfffffffc


//--------------------- .nv.constant4             --------------------------
	.section	.nv.constant4,"a",@progbits
	.align	8
	.align		8
.nv.constant4:
        /*0000*/ 	.dword	_$_str
	.align		8
        /*0008*/ 	.dword	_$_str_$_2


//--------------------- .text.triton_poi_fused__native_batch_norm_legit_no_training__prelu_kernel_0 --------------------------
	.section	.text.triton_poi_fused__native_batch_norm_legit_no_training__prelu_kernel_0,"ax",@progbits
	.align	128
        .global         triton_poi_fused__native_batch_norm_legit_no_training__prelu_kernel_0
        .type           triton_poi_fused__native_batch_norm_legit_no_training__prelu_kernel_0,@function
        .size           triton_poi_fused__native_batch_norm_legit_no_training__prelu_kernel_0,(.L_x_1 - triton_poi_fused__native_batch_norm_legit_no_training__prelu_kernel_0)
        .other          triton_poi_fused__native_batch_norm_legit_no_training__prelu_kernel_0,@"STO_CUDA_ENTRY STV_DEFAULT"
triton_poi_fused__native_batch_norm_legit_no_training__prelu_kernel_0:
.text.triton_poi_fused__native_batch_norm_legit_no_training__prelu_kernel_0:
[----:B------:R-:W0:Y:S01]  /*0000*/  LDC R1, c[0x0][0x28] ;  /* 0x00000a00ff017b82 */ /* 0x000e220000000800 */
[----:B------:R-:W1:Y:S07]  /*0010*/  S2R R0, SR_TID.X ;  /* 0x0000000000007919 */ /* 0x000e6e0000002100 */
[----:B------:R-:W2:Y:S01]  /*0020*/  LDC.64 R8, c[0x0][0x228] ;  /* 0x00008a00ff087b82 */ /* 0x000ea20000000a00 */
[----:B------:R-:W-:Y:S02]  /*0030*/  CS2R R18, SRZ ;  /* 0x0000000000127805 */ /* 0x000fe4000001ff00 */
[----:B------:R-:W-:Y:S01]  /*0040*/  CS2R R20, SRZ ;  /* 0x0000000000147805 */ /* 0x000fe2000001ff00 */
[----:B------:R-:W3:Y:S01]  /*0050*/  S2R R5, SR_CTAID.X ;  /* 0x0000000000057919 */ /* 0x000ee20000002500 */
[----:B------:R-:W-:-:S03]  /*0060*/  ULDC.64 UR4, c[0x0][0x208] ;  /* 0x0000820000047ab9 */ /* 0x000fc60000000a00 */
[----:B------:R-:W4:Y:S08]  /*0070*/  LDC.64 R6, c[0x0][0x220] ;  /* 0x00008800ff067b82 */ /* 0x000f300000000a00 */
[----:B------:R-:W5:Y:S08]  /*0080*/  LDC.64 R10, c[0x0][0x230] ;  /* 0x00008c00ff0a7b82 */ /* 0x000f700000000a00 */
[----:B------:R-:W4:Y:S01]  /*0090*/  LDC.64 R12, c[0x0][0x238] ;  /* 0x00008e00ff0c7b82 */ /* 0x000f220000000a00 */
[----:B-1----:R-:W-:Y:S01]  /*00a0*/  SHF.L.U32 R0, R0, 0x1, RZ ;  /* 0x0000000100007819 */ /* 0x002fe200000006ff */
[----:B------:R-:W-:-:S06]  /*00b0*/  HFMA2.MMA R16, -RZ, RZ, 0, 0 ;  /* 0x00000000ff107435 */ /* 0x000fcc00000001ff */
[----:B------:R-:W1:Y:S01]  /*00c0*/  LDC.64 R14, c[0x0][0x240] ;  /* 0x00009000ff0e7b82 */ /* 0x000e620000000a00 */
[----:B---3--:R-:W-:Y:S02]  /*00d0*/  SHF.R.S32.HI R3, RZ, 0x19, R5 ;  /* 0x00000019ff037819 */ /* 0x008fe40000011405 */
[----:B------:R-:W-:Y:S02]  /*00e0*/  LOP3.LUT R0, R0, 0x3e, RZ, 0xc0, !PT ;  /* 0x0000003e00007812 */ /* 0x000fe400078ec0ff */
[----:B------:R-:W-:Y:S02]  /*00f0*/  SGXT R3, R3, 0x1 ;  /* 0x000000010303781a */ /* 0x000fe40000000200 */
[----:B------:R-:W-:Y:S02]  /*0100*/  LEA R0, R5, R0, 0x6 ;  /* 0x0000000005007211 */ /* 0x000fe400078e30ff */
[----:B------:R-:W3:Y:S02]  /*0110*/  LDC.64 R4, c[0x0][0x218] ;  /* 0x00008600ff047b82 */ /* 0x000ee40000000a00 */
[----:B------:R-:W-:-:S02]  /*0120*/  LEA.HI R3, R3, R0, RZ, 0x2 ;  /* 0x0000000003037211 */ /* 0x000fc400078f10ff */
[----:B------:R-:W-:Y:S02]  /*0130*/  ISETP.GE.AND P0, PT, R0, 0x40, PT ;  /* 0x000000400000780c */ /* 0x000fe40003f06270 */
[----:B------:R-:W-:-:S04]  /*0140*/  SHF.R.S32.HI R3, RZ, 0x2, R3 ;  /* 0x00000002ff037819 */ /* 0x000fc80000011403 */
[----:B------:R-:W-:-:S04]  /*0150*/  LEA.HI R2, R3, R3, RZ, 0x2 ;  /* 0x0000000303027211 */ /* 0x000fc800078f10ff */
[----:B------:R-:W-:-:S04]  /*0160*/  LOP3.LUT R2, R2, 0xfffffffc, RZ, 0xc0, !PT ;  /* 0xfffffffc02027812 */ /* 0x000fc800078ec0ff */
[----:B------:R-:W-:-:S05]  /*0170*/  IADD3 R17, R3, -R2, RZ ;  /* 0x8000000203117210 */ /* 0x000fca0007ffe0ff */
[----:B--2---:R-:W-:-:S05]  /*0180*/  IMAD.WIDE R8, R17, 0x4, R8 ;  /* 0x0000000411087825 */ /* 0x004fca00078e0208 */
[----:B------:R-:W2:Y:S04]  /*0190*/  @!P0 LDG.E.EL R18, desc[UR4][R8.64] ;  /* 0x0000000408128981 */ /* 0x000ea8000c2e1900 */
[----:B------:R5:W2:Y:S01]  /*01a0*/  @!P0 LDG.E.EL R20, desc[UR4][R8.64] ;  /* 0x0000000408148981 */ /* 0x000aa2000c2e1900 */
[----:B------:R-:W-:Y:S01]  /*01b0*/  CS2R R2, SRZ ;  /* 0x0000000000027805 */ /* 0x000fe2000001ff00 */
[----:B---3--:R-:W-:Y:S01]  /*01c0*/  IMAD.WIDE R4, R0, 0x4, R4 ;  /* 0x0000000400047825 */ /* 0x008fe200078e0204 */
[----:B------:R-:W-:-:S03]  /*01d0*/  HFMA2.MMA R24, -RZ, RZ, 0, 0 ;  /* 0x00000000ff187435 */ /* 0x000fc600000001ff */
[C---:B----4-:R-:W-:Y:S01]  /*01e0*/  IMAD.WIDE R6, R17.reuse, 0x4, R6 ;  /* 0x0000000411067825 */ /* 0x050fe200078e0206 */
[----:B------:R-:W3:Y:S01]  /*01f0*/  @!P0 LDG.E.64 R2, desc[UR4][R4.64] ;  /* 0x0000000404028981 */ /* 0x000ee2000c1e1b00 */
[----:B------:R-:W-:Y:S02]  /*0200*/  MOV R22, RZ ;  /* 0x000000ff00167202 */ /* 0x000fe40000000f00 */
[C---:B-----5:R-:W-:Y:S01]  /*0210*/  IMAD.WIDE R8, R17.reuse, 0x4, R10 ;  /* 0x0000000411087825 */ /* 0x060fe200078e020a */
[----:B------:R-:W3:Y:S03]  /*0220*/  @!P0 LDG.E.EL R19, desc[UR4][R6.64] ;  /* 0x0000000406138981 */ /* 0x000ee6000c2e1900 */
[----:B0-----:R-:W-:Y:S01]  /*0230*/  IMAD.WIDE R10, R17, 0x4, R12 ;  /* 0x00000004110a7825 */ /* 0x001fe200078e020c */
[----:B------:R0:W4:Y:S01]  /*0240*/  @!P0 LDG.E.EL R16, desc[UR4][R6.64] ;  /* 0x0000000406108981 */ /* 0x000122000c2e1900 */
[----:B------:R-:W-:-:S03]  /*0250*/  MOV R13, RZ ;  /* 0x000000ff000d7202 */ /* 0x000fc60000000f00 */
[----:B------:R-:W5:Y:S04]  /*0260*/  @!P0 LDG.E.EL R21, desc[UR4][R8.64] ;  /* 0x0000000408158981 */ /* 0x000f68000c2e1900 */
[----:B------:R1:W5:Y:S04]  /*0270*/  @!P0 LDG.E.EL R22, desc[UR4][R8.64] ;  /* 0x0000000408168981 */ /* 0x000368000c2e1900 */
[----:B------:R-:W5:Y:S04]  /*0280*/  @!P0 LDG.E.EL R24, desc[UR4][R10.64] ;  /* 0x000000040a188981 */ /* 0x000f68000c2e1900 */
[----:B------:R-:W5:Y:S01]  /*0290*/  @!P0 LDG.E.EL R13, desc[UR4][R10.64] ;  /* 0x000000040a0d8981 */ /* 0x000f62000c2e1900 */
[----:B0-----:R-:W-:Y:S01]  /*02a0*/  CS2R R6, SRZ ;  /* 0x0000000000067805 */ /* 0x001fe2000001ff00 */
[----:B-1----:R-:W-:-:S05]  /*02b0*/  IMAD.WIDE R4, R17, 0x4, R14 ;  /* 0x0000000411047825 */ /* 0x002fca00078e020e */
[----:B------:R-:W5:Y:S04]  /*02c0*/  @!P0 LDG.E.EL R7, desc[UR4][R4.64] ;  /* 0x0000000404078981 */ /* 0x000f68000c2e1900 */
[----:B------:R0:W5:Y:S01]  /*02d0*/  @!P0 LDG.E.EL R6, desc[UR4][R4.64] ;  /* 0x0000000404068981 */ /* 0x000162000c2e1900 */
[----:B------:R-:W-:Y:S01]  /*02e0*/  HFMA2.MMA R9, -RZ, RZ, 1.625, 0 ;  /* 0x3e800000ff097435 */ /* 0x000fe200000001ff */
[----:B--2---:R-:W-:Y:S01]  /*02f0*/  FADD R18, R18, 9.9999997473787516356e-06 ;  /* 0x3727c5ac12127421 */ /* 0x004fe20000000000 */
[----:B------:R-:W-:-:S03]  /*0300*/  FADD R20, R20, 9.9999997473787516356e-06 ;  /* 0x3727c5ac14147421 */ /* 0x000fc60000000000 */
[----:B------:R-:W1:Y:S08]  /*0310*/  MUFU.SQRT R12, R18 ;  /* 0x00000012000c7308 */ /* 0x000e700000002000 */
[----:B------:R-:W2:Y:S01]  /*0320*/  MUFU.SQRT R8, R20 ;  /* 0x0000001400087308 */ /* 0x000ea20000002000 */
[----:B---3--:R-:W-:Y:S01]  /*0330*/  FADD R19, -R19, R2 ;  /* 0x0000000213137221 */ /* 0x008fe20000000100 */
[----:B----4-:R-:W-:Y:S01]  /*0340*/  FADD R16, -R16, R3 ;  /* 0x0000000310107221 */ /* 0x010fe20000000100 */
[C---:B-1----:R-:W-:Y:S01]  /*0350*/  FSETP.GT.AND P1, PT, R12.reuse, 8.50705917302346158658e+37, PT ;  /* 0x7e8000000c00780b */ /* 0x042fe20003f24000 */
[----:B------:R-:W1:Y:S01]  /*0360*/  LDC.64 R2, c[0x0][0x210] ;  /* 0x00008400ff027b82 */ /* 0x000e620000000a00 */
[----:B------:R-:W-:-:S02]  /*0370*/  FSETP.GEU.AND P3, PT, R12, 1.175494350822287508e-38, PT ;  /* 0x008000000c00780b */ /* 0x000fc40003f6e000 */
[C---:B0-----:R-:W-:Y:S02]  /*0380*/  FSEL R5, R9.reuse, 1, P1 ;  /* 0x3f80000009057808 */ /* 0x041fe40000800000 */
[C---:B--2---:R-:W-:Y:S02]  /*0390*/  FSETP.GT.AND P2, PT, R8.reuse, 8.50705917302346158658e+37, PT ;  /* 0x7e8000000800780b */ /* 0x044fe40003f44000 */
[----:B------:R-:W-:Y:S02]  /*03a0*/  FSETP.GEU.AND P4, PT, R8, 1.175494350822287508e-38, PT ;  /* 0x008000000800780b */ /* 0x000fe40003f8e000 */
[----:B------:R-:W-:-:S03]  /*03b0*/  FSEL R9, R9, 1, P2 ;  /* 0x3f80000009097808 */ /* 0x000fc60001000000 */
[----:B------:R-:W-:Y:S02]  /*03c0*/  @P1 FMUL R12, R12, 0.25 ;  /* 0x3e8000000c0c1820 */ /* 0x000fe40000400000 */
[----:B------:R-:W-:Y:S02]  /*03d0*/  @!P3 FMUL R5, R5, 16777216 ;  /* 0x4b8000000505b820 */ /* 0x000fe40000400000 */
[----:B------:R-:W-:Y:S02]  /*03e0*/  @!P3 FMUL R12, R12, 16777216 ;  /* 0x4b8000000c0cb820 */ /* 0x000fe40000400000 */
[----:B------:R-:W-:-:S04]  /*03f0*/  @P2 FMUL R8, R8, 0.25 ;  /* 0x3e80000008082820 */ /* 0x000fc80000400000 */
[----:B------:R-:W0:Y:S01]  /*0400*/  MUFU.RCP R12, R12 ;  /* 0x0000000c000c7308 */ /* 0x000e220000001000 */
[----:B------:R-:W-:Y:S01]  /*0410*/  @!P4 FMUL R9, R9, 16777216 ;  /* 0x4b8000000909c820 */ /* 0x000fe20000400000 */
[----:B------:R-:W-:Y:S01]  /*0420*/  @!P4 FMUL R8, R8, 16777216 ;  /* 0x4b8000000808c820 */ /* 0x000fe20000400000 */
[----:B-1----:R-:W-:-:S05]  /*0430*/  IMAD.WIDE R2, R0, 0x4, R2 ;  /* 0x0000000400027825 */ /* 0x002fca00078e0202 */
[----:B------:R-:W1:Y:S01]  /*0440*/  MUFU.RCP R8, R8 ;  /* 0x0000000800087308 */ /* 0x000e620000001000 */
[----:B0-----:R-:W-:-:S04]  /*0450*/  FMUL R4, R12, R5 ;  /* 0x000000050c047220 */ /* 0x001fc80000400000 */
[----:B------:R-:W-:Y:S01]  /*0460*/  FMUL R19, R19, R4 ;  /* 0x0000000413137220 */ /* 0x000fe20000400000 */
[----:B-1----:R-:W-:-:S03]  /*0470*/  FMUL R9, R8, R9 ;  /* 0x0000000908097220 */ /* 0x002fc60000400000 */
[----:B-----5:R-:W-:Y:S01]  /*0480*/  FFMA R12, R19, R21, R24 ;  /* 0x00000015130c7223 */ /* 0x020fe20000000018 */
[----:B------:R-:W-:-:S04]  /*0490*/  FMUL R16, R16, R9 ;  /* 0x0000000910107220 */ /* 0x000fc80000400000 */
[----:B------:R-:W-:Y:S01]  /*04a0*/  FSETP.GT.AND P1, PT, R12, RZ, PT ;  /* 0x000000ff0c00720b */ /* 0x000fe20003f24000 */
[----:B------:R-:W-:-:S05]  /*04b0*/  FFMA R13, R16, R22, R13 ;  /* 0x00000016100d7223 */ /* 0x000fca000000000d */
[----:B------:R-:W-:-:S07]  /*04c0*/  FSETP.GT.AND P2, PT, R13, RZ, PT ;  /* 0x000000ff0d00720b */ /* 0x000fce0003f44000 */
[----:B------:R-:W-:-:S06]  /*04d0*/  @!P1 FMUL R12, R12, R7 ;  /* 0x000000070c0c9220 */ /* 0x000fcc0000400000 */
[----:B------:R-:W-:Y:S01]  /*04e0*/  @!P2 FMUL R13, R13, R6 ;  /* 0x000000060d0da220 */ /* 0x000fe20000400000 */
[----:B------:R-:W-:Y:S06]  /*04f0*/  @P0 EXIT ;  /* 0x000000000000094d */ /* 0x000fec0003800000 */
[----:B------:R-:W-:Y:S01]  /*0500*/  STG.E.64 desc[UR4][R2.64], R12 ;  /* 0x0000000c02007986 */ /* 0x000fe2000c101b04 */
[----:B------:R-:W-:Y:S05]  /*0510*/  EXIT ;  /* 0x000000000000794d */ /* 0x000fea0003800000 */
.L_x_0:
[----:B------:R-:W-:-:S00]  /*0520*/  BRA `(.L_x_0) ;  /* 0xfffffffc00fc7947 */ /* 0x000fc0000383ffff */
[----:B------:R-:W-:-:S00]  /*0530*/  NOP ;  /* 0x0000000000007918 */ /* 0x000fc00000000000 */
        /* <DEDUP_REMOVED lines=12> */
.L_x_1:


//--------------------- .nv.global.init           --------------------------
	.section	.nv.global.init,"aw",@progbits
.nv.global.init:
	.type		_$_str,@object
	.size		_$_str,(_$_str_$_2 - _$_str)
_$_str:
        /*0000*/ 	.byte	0x5f, 0x5f, 0x43, 0x55, 0x44, 0x41, 0x5f, 0x46, 0x54, 0x5a, 0x00
	.type		_$_str_$_2,@object
	.size		_$_str_$_2,(.L_1 - _$_str_$_2)
_$_str_$_2:
        /*000b*/ 	.byte	0x5f, 0x5f, 0x43, 0x55, 0x44, 0x41, 0x5f, 0x50, 0x52, 0x45, 0x43, 0x5f, 0x53, 0x51, 0x52, 0x54
        /*001b*/ 	.byte	0x00
.L_1:


//--------------------- .nv.constant0.triton_poi_fused__native_batch_norm_legit_no_training__prelu_kernel_0 --------------------------
	.section	.nv.constant0.triton_poi_fused__native_batch_norm_legit_no_training__prelu_kernel_0,"a",@progbits
	.sectionflags	@""
	.align	4
.nv.constant0.triton_poi_fused__native_batch_norm_legit_no_training__prelu_kernel_0:
	.zero		588
